//
// Generated by NVIDIA NVVM Compiler
//
// Compiler Build ID: CL-36424714
// Cuda compilation tools, release 13.0, V13.0.88
// Based on NVVM 20.0.0
//

.version 9.0
.target sm_100
.address_size 64

	// .globl	_Z19sieveOfEratosthenesPiy

.visible .entry _Z19sieveOfEratosthenesPiy(
	.param .u64 .ptr .align 1 _Z19sieveOfEratosthenesPiy_param_0,
	.param .u64 _Z19sieveOfEratosthenesPiy_param_1
)
{
	.reg .pred 	%p<10>;
	.reg .b32 	%r<17>;
	.reg .b64 	%rd<27>;

	ld.param.u64 	%rd15, [_Z19sieveOfEratosthenesPiy_param_0];
	ld.param.u64 	%rd16, [_Z19sieveOfEratosthenesPiy_param_1];
	mov.u32 	%r1, %ctaid.x;
	mov.u32 	%r2, %ntid.x;
	mov.u32 	%r3, %tid.x;
	mad.lo.s32 	%r4, %r1, %r2, %r3;
	add.s32 	%r5, %r4, 2;
	cvt.u64.u32 	%rd25, %r5;
	mov.u32 	%r6, %nctaid.x;
	add.s32 	%r7, %r6, -1;
	mad.lo.s32 	%r8, %r7, %r2, %r2;
	add.s32 	%r9, %r8, 1;
	cvt.u64.u32 	%rd2, %r9;
	and.b64  	%rd17, %rd16, -4294967296;
	setp.ne.s64 	%p1, %rd17, 0;
	@%p1 bra 	$L__BB0_2;
	cvt.u32.u64 	%r10, %rd2;
	cvt.u32.u64 	%r11, %rd16;
	div.u32 	%r12, %r11, %r10;
	cvt.u64.u32 	%rd23, %r12;
	bra.uni 	$L__BB0_3;
$L__BB0_2:
	div.u64 	%rd23, %rd16, %rd2;
$L__BB0_3:
	setp.lt.u64 	%p2, %rd16, %rd2;
	mov.b64 	%rd24, 0;
	@%p2 bra 	$L__BB0_7;
	or.b64  	%rd19, %rd16, %rd23;
	and.b64  	%rd20, %rd19, -4294967296;
	setp.ne.s64 	%p3, %rd20, 0;
	@%p3 bra 	$L__BB0_6;
	cvt.u32.u64 	%r13, %rd23;
	cvt.u32.u64 	%r14, %rd16;
	div.u32 	%r15, %r14, %r13;
	cvt.u64.u32 	%rd24, %r15;
	bra.uni 	$L__BB0_7;
$L__BB0_6:
	div.u64 	%rd24, %rd16, %rd23;
$L__BB0_7:
	setp.le.u64 	%p4, %rd16, %rd25;
	@%p4 bra 	$L__BB0_12;
	cvta.to.global.u64 	%rd9, %rd15;
$L__BB0_9:
	mul.lo.s64 	%rd26, %rd25, %rd25;
	setp.ge.u64 	%p5, %rd26, %rd16;
	@%p5 bra 	$L__BB0_11;
$L__BB0_10:
	shl.b64 	%rd21, %rd26, 2;
	add.s64 	%rd22, %rd9, %rd21;
	atom.global.exch.b32 	%r16, [%rd22], 1;
	add.s64 	%rd26, %rd26, %rd25;
	setp.lt.u64 	%p6, %rd26, %rd16;
	@%p6 bra 	$L__BB0_10;
$L__BB0_11:
	setp.ne.s64 	%p7, %rd24, 0;
	add.s64 	%rd25, %rd25, %rd24;
	setp.lt.u64 	%p8, %rd25, %rd16;
	and.pred  	%p9, %p7, %p8;
	@%p9 bra 	$L__BB0_9;
$L__BB0_12:
	ret;

}
	// .globl	_Z8goldbachPiS_S_S_yy
.visible .entry _Z8goldbachPiS_S_S_yy(
	.param .u64 .ptr .align 1 _Z8goldbachPiS_S_S_yy_param_0,
	.param .u64 .ptr .align 1 _Z8goldbachPiS_S_S_yy_param_1,
	.param .u64 .ptr .align 1 _Z8goldbachPiS_S_S_yy_param_2,
	.param .u64 .ptr .align 1 _Z8goldbachPiS_S_S_yy_param_3,
	.param .u64 _Z8goldbachPiS_S_S_yy_param_4,
	.param .u64 _Z8goldbachPiS_S_S_yy_param_5
)
{
	.reg .pred 	%p<8>;
	.reg .b32 	%r<18>;
	.reg .b64 	%rd<53>;

	ld.param.u64 	%rd23, [_Z8goldbachPiS_S_S_yy_param_0];
	ld.param.u64 	%rd24, [_Z8goldbachPiS_S_S_yy_param_1];
	ld.param.u64 	%rd26, [_Z8goldbachPiS_S_S_yy_param_2];
	ld.param.u64 	%rd27, [_Z8goldbachPiS_S_S_yy_param_3];
	ld.param.u64 	%rd25, [_Z8goldbachPiS_S_S_yy_param_4];
	ld.param.u64 	%rd28, [_Z8goldbachPiS_S_S_yy_param_5];
	cvta.to.global.u64 	%rd1, %rd27;
	cvta.to.global.u64 	%rd2, %rd26;
	mov.u32 	%r5, %ctaid.x;
	mov.u32 	%r6, %ntid.x;
	mov.u32 	%r7, %tid.x;
	mad.lo.s32 	%r8, %r5, %r6, %r7;
	cvt.u64.u32 	%rd47, %r8;
	mov.u32 	%r9, %nctaid.x;
	mul.lo.s32 	%r10, %r9, %r6;
	cvt.u64.u32 	%rd4, %r10;
	mul.lo.s64 	%rd5, %rd25, %rd47;
	shr.u64 	%rd6, %rd28, 1;
	setp.le.u64 	%p1, %rd6, %rd47;
	@%p1 bra 	$L__BB1_11;
	setp.eq.s64 	%p2, %rd25, 0;
	@%p2 bra 	$L__BB1_9;
	cvta.to.global.u64 	%rd7, %rd23;
	cvta.to.global.u64 	%rd8, %rd24;
$L__BB1_3:
	cvt.u32.u64 	%r11, %rd47;
	shl.b32 	%r12, %r11, 1;
	add.s32 	%r2, %r12, 4;
	mov.b64 	%rd49, 0;
	mov.u64 	%rd52, %rd49;
$L__BB1_4:
	shl.b64 	%rd30, %rd49, 2;
	add.s64 	%rd31, %rd7, %rd30;
	ld.global.u32 	%r13, [%rd31];
	sub.s32 	%r3, %r2, %r13;
	setp.lt.s32 	%p3, %r3, 0;
	@%p3 bra 	$L__BB1_8;
	mul.wide.u32 	%rd32, %r3, 4;
	add.s64 	%rd33, %rd8, %rd32;
	ld.global.u32 	%r4, [%rd33];
	setp.eq.s32 	%p4, %r4, -1;
	@%p4 bra 	$L__BB1_7;
	cvt.u32.u64 	%r14, %rd49;
	add.s32 	%r15, %r14, %r4;
	add.s32 	%r16, %r15, 2;
	add.s64 	%rd34, %rd52, %rd5;
	shl.b64 	%rd35, %rd34, 2;
	add.s64 	%rd36, %rd2, %rd35;
	st.global.u32 	[%rd36], %r16;
	add.s64 	%rd52, %rd52, 1;
$L__BB1_7:
	add.s64 	%rd49, %rd49, 1;
	setp.ne.s64 	%p5, %rd49, %rd25;
	@%p5 bra 	$L__BB1_4;
$L__BB1_8:
	shr.u64 	%rd37, %rd52, 1;
	add.s64 	%rd38, %rd37, %rd5;
	shl.b64 	%rd39, %rd38, 2;
	add.s64 	%rd40, %rd2, %rd39;
	ld.global.u32 	%r17, [%rd40];
	shl.b64 	%rd41, %rd47, 2;
	add.s64 	%rd42, %rd1, %rd41;
	st.global.u32 	[%rd42], %r17;
	add.s64 	%rd47, %rd47, %rd4;
	setp.lt.u64 	%p6, %rd47, %rd6;
	@%p6 bra 	$L__BB1_3;
	bra.uni 	$L__BB1_11;
$L__BB1_9:
	shl.b64 	%rd43, %rd5, 2;
	add.s64 	%rd44, %rd2, %rd43;
	ld.global.u32 	%r1, [%rd44];
	shl.b64 	%rd45, %rd47, 2;
	add.s64 	%rd46, %rd1, %rd45;
	shl.b64 	%rd10, %rd4, 2;
$L__BB1_10:
	st.global.u32 	[%rd46], %r1;
	add.s64 	%rd47, %rd47, %rd4;
	add.s64 	%rd46, %rd46, %rd10;
	setp.lt.u64 	%p7, %rd47, %rd6;
	@%p7 bra 	$L__BB1_10;
$L__BB1_11:
	ret;

}


// ===== COMPILED SASS (sm_100) =====

	.target	sm_100

	.elftype	@"ET_EXEC"


//--------------------- .note.nv.tkinfo           --------------------------
	.section	.note.nv.tkinfo,"",@"SHT_NOTE"
	.sectionflags	@"SHF_NOTE_NV_TKINFO"
	.tkinfo
        /*0018*/ 	.word	0x00000002
        /*0030*/ 	.string	""
        /*0030*/ 	.string	"ptxas"
        /*0030*/ 	.string	"Cuda compilation tools, release 13.0, V13.0.88"
        /*0030*/ 	.string	"Build cuda_13.0.r13.0/compiler.36424714_0"
        /*0030*/ 	.string	"-arch sm_100 -m 64 "



//--------------------- .note.nv.cuinfo           --------------------------
	.section	.note.nv.cuinfo,"",@"SHT_NOTE"
	.sectionflags	@"SHF_NOTE_NV_CUINFO"
        /*0018*/ 	.short	0x0002
        /*001a*/ 	.short	0x0064
        /*001c*/ 	.short	0x0082
	.zero		2


//--------------------- .nv.info                  --------------------------
	.section	.nv.info,"",@"SHT_CUDA_INFO"
	.align	4


	//----- nvinfo : EIATTR_REGCOUNT
	.align		4
        /*0000*/ 	.byte	0x04, 0x2f
        /*0002*/ 	.short	(.L_1 - .L_0)
	.align		4
.L_0:
        /*0004*/ 	.word	index@(_Z19sieveOfEratosthenesPiy)
        /*0008*/ 	.word	0x00000012


	//----- nvinfo : EIATTR_FRAME_SIZE
	.align		4
.L_1:
        /*000c*/ 	.byte	0x04, 0x11
        /*000e*/ 	.short	(.L_3 - .L_2)
	.align		4
.L_2:
        /*0010*/ 	.word	index@($__internal_0_$__cuda_sm20_div_u64)
        /*0014*/ 	.word	0x00000000


	//----- nvinfo : EIATTR_FRAME_SIZE
	.align		4
.L_3:
        /*0018*/ 	.byte	0x04, 0x11
        /*001a*/ 	.short	(.L_5 - .L_4)
	.align		4
.L_4:
        /*001c*/ 	.word	index@(_Z19sieveOfEratosthenesPiy)
        /*0020*/ 	.word	0x00000000


	//----- nvinfo : EIATTR_REGCOUNT
	.align		4
.L_5:
        /*0024*/ 	.byte	0x04, 0x2f
        /*0026*/ 	.short	(.L_7 - .L_6)
	.align		4
.L_6:
        /*0028*/ 	.word	index@(_Z8goldbachPiS_S_S_yy)
        /*002c*/ 	.word	0x00000016


	//----- nvinfo : EIATTR_FRAME_SIZE
	.align		4
.L_7:
        /*0030*/ 	.byte	0x04, 0x11
        /*0032*/ 	.short	(.L_9 - .L_8)
	.align		4
.L_8:
        /*0034*/ 	.word	index@(_Z8goldbachPiS_S_S_yy)
        /*0038*/ 	.word	0x00000000


	//----- nvinfo : EIATTR_MIN_STACK_SIZE
	.align		4
.L_9:
        /*003c*/ 	.byte	0x04, 0x12
        /*003e*/ 	.short	(.L_11 - .L_10)
	.align		4
.L_10:
        /*0040*/ 	.word	index@(_Z8goldbachPiS_S_S_yy)
        /*0044*/ 	.word	0x00000000


	//----- nvinfo : EIATTR_MIN_STACK_SIZE
	.align		4
.L_11:
        /*0048*/ 	.byte	0x04, 0x12
        /*004a*/ 	.short	(.L_13 - .L_12)
	.align		4
.L_12:
        /*004c*/ 	.word	index@(_Z19sieveOfEratosthenesPiy)
        /*0050*/ 	.word	0x00000000
.L_13:


//--------------------- .nv.compat                --------------------------
	.section	.nv.compat,"",@"SHT_CUDA_COMPAT_INFO"
	.align	4
        /*0000*/ 	.byte	0x02, 0x09, 0x00, 0x00, 0x02, 0x02, 0x01, 0x00, 0x02, 0x05, 0x05, 0x00, 0x03, 0x07, 0x01, 0x01
        /*0010*/ 	.byte	0x02, 0x03, 0x00, 0x00, 0x02, 0x06, 0x01, 0x00, 0x04, 0x0b, 0x08, 0x00, 0x09, 0x00, 0x00, 0x00
        /*0020*/ 	.byte	0x00, 0x00, 0x00, 0x00


//--------------------- .nv.info._Z8goldbachPiS_S_S_yy --------------------------
	.section	.nv.info._Z8goldbachPiS_S_S_yy,"",@"SHT_CUDA_INFO"
	.sectionflags	@""
	.align	4


	//----- nvinfo : EIATTR_CUDA_API_VERSION
	.align		4
        /*0000*/ 	.byte	0x04, 0x37
        /*0002*/ 	.short	(.L_15 - .L_14)
.L_14:
        /*0004*/ 	.word	0x00000082


	//----- nvinfo : EIATTR_KPARAM_INFO
	.align		4
.L_15:
        /*0008*/ 	.byte	0x04, 0x17
        /*000a*/ 	.short	(.L_17 - .L_16)
.L_16:
        /*000c*/ 	.word	0x00000000
        /*0010*/ 	.short	0x0005
        /*0012*/ 	.short	0x0028
        /*0014*/ 	.byte	0x00, 0xf0, 0x21, 0x00


	//----- nvinfo : EIATTR_KPARAM_INFO
	.align		4
.L_17:
        /*0018*/ 	.byte	0x04, 0x17
        /*001a*/ 	.short	(.L_19 - .L_18)
.L_18:
        /*001c*/ 	.word	0x00000000
        /*0020*/ 	.short	0x0004
        /*0022*/ 	.short	0x0020
        /*0024*/ 	.byte	0x00, 0xf0, 0x21, 0x00


	//----- nvinfo : EIATTR_KPARAM_INFO
	.align		4
.L_19:
        /*0028*/ 	.byte	0x04, 0x17
        /*002a*/ 	.short	(.L_21 - .L_20)
.L_20:
        /*002c*/ 	.word	0x00000000
        /*0030*/ 	.short	0x0003
        /*0032*/ 	.short	0x0018
        /*0034*/ 	.byte	0x00, 0xf5, 0x21, 0x00


	//----- nvinfo : EIATTR_KPARAM_INFO
	.align		4
.L_21:
        /*0038*/ 	.byte	0x04, 0x17
        /*003a*/ 	.short	(.L_23 - .L_22)
.L_22:
        /*003c*/ 	.word	0x00000000
        /*0040*/ 	.short	0x0002
        /*0042*/ 	.short	0x0010
        /*0044*/ 	.byte	0x00, 0xf5, 0x21, 0x00


	//----- nvinfo : EIATTR_KPARAM_INFO
	.align		4
.L_23:
        /*0048*/ 	.byte	0x04, 0x17
        /*004a*/ 	.short	(.L_25 - .L_24)
.L_24:
        /*004c*/ 	.word	0x00000000
        /*0050*/ 	.short	0x0001
        /*0052*/ 	.short	0x0008
        /*0054*/ 	.byte	0x00, 0xf5, 0x21, 0x00


	//----- nvinfo : EIATTR_KPARAM_INFO
	.align		4
.L_25:
        /*0058*/ 	.byte	0x04, 0x17
        /*005a*/ 	.short	(.L_27 - .L_26)
.L_26:
        /*005c*/ 	.word	0x00000000
        /*0060*/ 	.short	0x0000
        /*0062*/ 	.short	0x0000
        /*0064*/ 	.byte	0x00, 0xf5, 0x21, 0x00


	//----- nvinfo : EIATTR_SPARSE_MMA_MASK
	.align		4
.L_27:
        /*0068*/ 	.byte	0x03, 0x50
        /*006a*/ 	.short	0x0000


	//----- nvinfo : EIATTR_MAXREG_COUNT
	.align		4
        /*006c*/ 	.byte	0x03, 0x1b
        /*006e*/ 	.short	0x00ff


	//----- nvinfo : EIATTR_MERCURY_ISA_VERSION
	.align		4
        /*0070*/ 	.byte	0x03, 0x5f
        /*0072*/ 	.short	0x0101


	//----- nvinfo : EIATTR_VRC_CTA_INIT_COUNT
	.align		4
        /*0074*/ 	.byte	0x02, 0x4a
	.zero		1
	.zero		1


	//----- nvinfo : EIATTR_EXIT_INSTR_OFFSETS
	.align		4
        /*0078*/ 	.byte	0x04, 0x1c
        /*007a*/ 	.short	(.L_29 - .L_28)


	//   ....[0]....
.L_28:
        /*007c*/ 	.word	0x000000d0


	//   ....[1]....
        /*0080*/ 	.word	0x00000480


	//   ....[2]....
        /*0084*/ 	.word	0x00000590


	//----- nvinfo : EIATTR_CRS_STACK_SIZE
	.align		4
.L_29:
        /*0088*/ 	.byte	0x04, 0x1e
        /*008a*/ 	.short	(.L_31 - .L_30)
.L_30:
        /*008c*/ 	.word	0x00000000


	//----- nvinfo : EIATTR_CBANK_PARAM_SIZE
	.align		4
.L_31:
        /*0090*/ 	.byte	0x03, 0x19
        /*0092*/ 	.short	0x0030


	//----- nvinfo : EIATTR_PARAM_CBANK
	.align		4
        /*0094*/ 	.byte	0x04, 0x0a
        /*0096*/ 	.short	(.L_33 - .L_32)
	.align		4
.L_32:
        /*0098*/ 	.word	index@(.nv.constant0._Z8goldbachPiS_S_S_yy)
        /*009c*/ 	.short	0x0380
        /*009e*/ 	.short	0x0030


	//----- nvinfo : EIATTR_SW_WAR
	.align		4
.L_33:
        /*00a0*/ 	.byte	0x04, 0x36
        /*00a2*/ 	.short	(.L_35 - .L_34)
.L_34:
        /*00a4*/ 	.word	0x00000008
.L_35:


//--------------------- .nv.info._Z19sieveOfEratosthenesPiy --------------------------
	.section	.nv.info._Z19sieveOfEratosthenesPiy,"",@"SHT_CUDA_INFO"
	.sectionflags	@""
	.align	4


	//----- nvinfo : EIATTR_CUDA_API_VERSION
	.align		4
        /*0000*/ 	.byte	0x04, 0x37
        /*0002*/ 	.short	(.L_37 - .L_36)
.L_36:
        /*0004*/ 	.word	0x00000082


	//----- nvinfo : EIATTR_KPARAM_INFO
	.align		4
.L_37:
        /*0008*/ 	.byte	0x04, 0x17
        /*000a*/ 	.short	(.L_39 - .L_38)
.L_38:
        /*000c*/ 	.word	0x00000000
        /*0010*/ 	.short	0x0001
        /*0012*/ 	.short	0x0008
        /*0014*/ 	.byte	0x00, 0xf0, 0x21, 0x00


	//----- nvinfo : EIATTR_KPARAM_INFO
	.align		4
.L_39:
        /*0018*/ 	.byte	0x04, 0x17
        /*001a*/ 	.short	(.L_41 - .L_40)
.L_40:
        /*001c*/ 	.word	0x00000000
        /*0020*/ 	.short	0x0000
        /*0022*/ 	.short	0x0000
        /*0024*/ 	.byte	0x00, 0xf5, 0x21, 0x00


	//----- nvinfo : EIATTR_SPARSE_MMA_MASK
	.align		4
.L_41:
        /*0028*/ 	.byte	0x03, 0x50
        /*002a*/ 	.short	0x0000


	//----- nvinfo : EIATTR_MAXREG_COUNT
	.align		4
        /*002c*/ 	.byte	0x03, 0x1b
        /*002e*/ 	.short	0x00ff


	//----- nvinfo : EIATTR_MERCURY_ISA_VERSION
	.align		4
        /*0030*/ 	.byte	0x03, 0x5f
        /*0032*/ 	.short	0x0101


	//----- nvinfo : EIATTR_VRC_CTA_INIT_COUNT
	.align		4
        /*0034*/ 	.byte	0x02, 0x4a
	.zero		1
	.zero		1


	//----- nvinfo : EIATTR_EXIT_INSTR_OFFSETS
	.align		4
        /*0038*/ 	.byte	0x04, 0x1c
        /*003a*/ 	.short	(.L_43 - .L_42)


	//   ....[0]....
.L_42:
        /*003c*/ 	.word	0x000004b0


	//   ....[1]....
        /*0040*/ 	.word	0x00000690


	//----- nvinfo : EIATTR_CRS_STACK_SIZE
	.align		4
.L_43:
        /*0044*/ 	.byte	0x04, 0x1e
        /*0046*/ 	.short	(.L_45 - .L_44)
.L_44:
        /*0048*/ 	.word	0x00000000


	//----- nvinfo : EIATTR_CBANK_PARAM_SIZE
	.align		4
.L_45:
        /*004c*/ 	.byte	0x03, 0x19
        /*004e*/ 	.short	0x0010


	//----- nvinfo : EIATTR_PARAM_CBANK
	.align		4
        /*0050*/ 	.byte	0x04, 0x0a
        /*0052*/ 	.short	(.L_47 - .L_46)
	.align		4
.L_46:
        /*0054*/ 	.word	index@(.nv.constant0._Z19sieveOfEratosthenesPiy)
        /*0058*/ 	.short	0x0380
        /*005a*/ 	.short	0x0010


	//----- nvinfo : EIATTR_SW_WAR
	.align		4
.L_47:
        /*005c*/ 	.byte	0x04, 0x36
        /*005e*/ 	.short	(.L_49 - .L_48)
.L_48:
        /*0060*/ 	.word	0x00000008
.L_49:


//--------------------- .nv.callgraph             --------------------------
	.section	.nv.callgraph,"",@"SHT_CUDA_CALLGRAPH"
	.align	4
	.sectionentsize	8
	.align		4
        /*0000*/ 	.word	0x00000000
	.align		4
        /*0004*/ 	.word	0xffffffff
	.align		4
        /*0008*/ 	.word	0x00000000
	.align		4
        /*000c*/ 	.word	0xfffffffe
	.align		4
        /*0010*/ 	.word	0x00000000
	.align		4
        /*0014*/ 	.word	0xfffffffd
	.align		4
        /*0018*/ 	.word	0x00000000
	.align		4
        /*001c*/ 	.word	0xfffffffc


//--------------------- .text._Z8goldbachPiS_S_S_yy --------------------------
	.section	.text._Z8goldbachPiS_S_S_yy,"ax",@progbits
	.align	128
        .global         _Z8goldbachPiS_S_S_yy
        .type           _Z8goldbachPiS_S_S_yy,@function
        .size           _Z8goldbachPiS_S_S_yy,(.L_x_19 - _Z8goldbachPiS_S_S_yy)
        .other          _Z8goldbachPiS_S_S_yy,@"STO_CUDA_ENTRY STV_DEFAULT"
_Z8goldbachPiS_S_S_yy:
.text._Z8goldbachPiS_S_S_yy:
[----:B------:R-:W-:Y:S01]  /*0000*/  LDC R1, c[0x0][0x37c] ;  /* 0x0000df00ff017b82 */ /* 0x000fe20000000800 */
[----:B------:R-:W0:Y:S07]  /*0010*/  S2R R5, SR_TID.X ;  /* 0x0000000000057919 */ /* 0x000e2e0000002100 */
[----:B------:R-:W0:Y:S01]  /*0020*/  S2UR UR6, SR_CTAID.X ;  /* 0x00000000000679c3 */ /* 0x000e220000002500 */
[----:B------:R-:W1:Y:S07]  /*0030*/  LDCU.128 UR8, c[0x0][0x3a0] ;  /* 0x00007400ff0877ac */ /* 0x000e6e0008000c00 */
[----:B------:R-:W0:Y:S01]  /*0040*/  LDC R0, c[0x0][0x360] ;  /* 0x0000d800ff007b82 */ /* 0x000e220000000800 */
[----:B------:R-:W2:Y:S01]  /*0050*/  LDCU UR7, c[0x0][0x370] ;  /* 0x00006e00ff0777ac */ /* 0x000ea20008000800 */
[----:B-1----:R-:W-:-:S02]  /*0060*/  USHF.R.U32.HI UR5, URZ, 0x1, UR11 ;  /* 0x00000001ff057899 */ /* 0x002fc4000801160b */
[----:B------:R-:W-:-:S04]  /*0070*/  USHF.R.U64 UR4, UR10, 0x1, UR11 ;  /* 0x000000010a047899 */ /* 0x000fc8000800120b */
[----:B------:R-:W-:Y:S02]  /*0080*/  IMAD.U32 R2, RZ, RZ, UR5 ;  /* 0x00000005ff027e24 */ /* 0x000fe4000f8e00ff */
[C---:B0-----:R-:W-:Y:S02]  /*0090*/  IMAD R5, R0.reuse, UR6, R5 ;  /* 0x0000000600057c24 */ /* 0x041fe4000f8e0205 */
[----:B--2---:R-:W-:-:S03]  /*00a0*/  IMAD R0, R0, UR7, RZ ;  /* 0x0000000700007c24 */ /* 0x004fc6000f8e02ff */
[----:B------:R-:W-:-:S04]  /*00b0*/  ISETP.LT.U32.AND P0, PT, R5, UR4, PT ;  /* 0x0000000405007c0c */ /* 0x000fc8000bf01070 */
[----:B------:R-:W-:-:S13]  /*00c0*/  ISETP.GT.U32.AND.EX P0, PT, R2, RZ, PT, P0 ;  /* 0x000000ff0200720c */ /* 0x000fda0003f04100 */
[----:B------:R-:W-:Y:S05]  /*00d0*/  @!P0 EXIT ;  /* 0x000000000000894d */ /* 0x000fea0003800000 */
[----:B------:R-:W-:Y:S02]  /*00e0*/  UISETP.NE.U32.AND UP0, UPT, UR8, URZ, UPT ;  /* 0x000000ff0800728c */ /* 0x000fe4000bf05070 */
[C---:B------:R-:W-:Y:S01]  /*00f0*/  IMAD.WIDE.U32 R2, R5.reuse, UR8, RZ ;  /* 0x0000000805027c25 */ /* 0x040fe2000f8e00ff */
[----:B------:R-:W0:Y:S03]  /*0100*/  LDCU.64 UR6, c[0x0][0x358] ;  /* 0x00006b00ff0677ac */ /* 0x000e260008000a00 */
[----:B------:R-:W-:Y:S01]  /*0110*/  IMAD R7, R5, UR9, R3 ;  /* 0x0000000905077c24 */ /* 0x000fe2000f8e0203 */
[----:B------:R-:W-:Y:S01]  /*0120*/  UISETP.NE.AND.EX UP0, UPT, UR9, URZ, UPT, UP0 ;  /* 0x000000ff0900728c */ /* 0x000fe2000bf05300 */
[----:B------:R-:W-:Y:S01]  /*0130*/  IMAD.MOV.U32 R4, RZ, RZ, RZ ;  /* 0x000000ffff047224 */ /* 0x000fe200078e00ff */
[----:B------:R-:W1:Y:S01]  /*0140*/  LDCU.64 UR10, c[0x0][0x380] ;  /* 0x00007000ff0a77ac */ /* 0x000e620008000a00 */
[----:B------:R-:W2:Y:S01]  /*0150*/  LDCU.64 UR12, c[0x0][0x390] ;  /* 0x00007200ff0c77ac */ /* 0x000ea20008000a00 */
[----:B------:R-:W3:Y:S05]  /*0160*/  LDCU.64 UR14, c[0x0][0x3a0] ;  /* 0x00007400ff0e77ac */ /* 0x000eea0008000a00 */
[----:B------:R-:W-:Y:S05]  /*0170*/  BRA.U !UP0, `(.L_x_0) ;  /* 0x0000000108c47547 */ /* 0x000fea000b800000 */
.L_x_6:
[----:B----4-:R-:W4:Y:S01]  /*0180*/  LDC.64 R8, c[0x0][0x388] ;  /* 0x0000e200ff087b82 */ /* 0x010f220000000a00 */
[----:B------:R-:W-:Y:S01]  /*0190*/  BSSY.RECONVERGENT B0, `(.L_x_1) ;  /* 0x000001e000007945 */ /* 0x000fe20003800200 */
[----:B------:R-:W-:Y:S02]  /*01a0*/  LEA R19, R5, 0x4, 0x1 ;  /* 0x0000000405137811 */ /* 0x000fe400078e08ff */
[----:B------:R-:W-:Y:S01]  /*01b0*/  CS2R R14, SRZ ;  /* 0x00000000000e7805 */ /* 0x000fe2000001ff00 */
[----:B------:R-:W-:Y:S02]  /*01c0*/  IMAD.MOV.U32 R17, RZ, RZ, RZ ;  /* 0x000000ffff117224 */ /* 0x000fe400078e00ff */
[----:B------:R-:W-:-:S07]  /*01d0*/  IMAD.MOV.U32 R12, RZ, RZ, RZ ;  /* 0x000000ffff0c7224 */ /* 0x000fce00078e00ff */
.L_x_5:
[----:B01----:R-:W-:-:S04]  /*01e0*/  LEA R10, P0, R14, UR10, 0x2 ;  /* 0x0000000a0e0a7c11 */ /* 0x003fc8000f8010ff */
[----:B------:R-:W-:-:S05]  /*01f0*/  LEA.HI.X R11, R14, UR11, R17, 0x2, P0 ;  /* 0x0000000b0e0b7c11 */ /* 0x000fca00080f1411 */
[----:B0-----:R-:W5:Y:S02]  /*0200*/  LDG.E R10, desc[UR6][R10.64] ;  /* 0x000000060a0a7981 */ /* 0x001f64000c1e1900 */
[----:B-----5:R-:W-:-:S05]  /*0210*/  IMAD.IADD R13, R19, 0x1, -R10 ;  /* 0x00000001130d7824 */ /* 0x020fca00078e0a0a */
[----:B------:R-:W-:-:S13]  /*0220*/  ISETP.GE.AND P0, PT, R13, RZ, PT ;  /* 0x000000ff0d00720c */ /* 0x000fda0003f06270 */
[----:B------:R-:W-:Y:S05]  /*0230*/  @!P0 BRA `(.L_x_2) ;  /* 0x00000000004c8947 */ /* 0x000fea0003800000 */
[----:B----4-:R-:W-:-:S05]  /*0240*/  IMAD.WIDE.U32 R10, R13, 0x4, R8 ;  /* 0x000000040d0a7825 */ /* 0x010fca00078e0008 */
[----:B------:R-:W4:Y:S01]  /*0250*/  LDG.E R13, desc[UR6][R10.64] ;  /* 0x000000060a0d7981 */ /* 0x000f22000c1e1900 */
[----:B------:R-:W-:Y:S01]  /*0260*/  BSSY.RECONVERGENT B1, `(.L_x_3) ;  /* 0x000000b000017945 */ /* 0x000fe20003800200 */
[----:B----4-:R-:W-:-:S13]  /*0270*/  ISETP.NE.AND P0, PT, R13, -0x1, PT ;  /* 0xffffffff0d00780c */ /* 0x010fda0003f05270 */
[----:B------:R-:W-:Y:S05]  /*0280*/  @!P0 BRA `(.L_x_4) ;  /* 0x0000000000208947 */ /* 0x000fea0003800000 */
[----:B------:R-:W-:Y:S02]  /*0290*/  IADD3 R6, P0, PT, R15, R2, RZ ;  /* 0x000000020f067210 */ /* 0x000fe40007f1e0ff */
[----:B------:R-:W-:-:S03]  /*02a0*/  IADD3 R13, PT, PT, R14, 0x2, R13 ;  /* 0x000000020e0d7810 */ /* 0x000fc60007ffe00d */
[----:B------:R-:W-:Y:S01]  /*02b0*/  IMAD.X R11, R12, 0x1, R7, P0 ;  /* 0x000000010c0b7824 */ /* 0x000fe200000e0607 */
[----:B--2---:R-:W-:-:S04]  /*02c0*/  LEA R10, P0, R6, UR12, 0x2 ;  /* 0x0000000c060a7c11 */ /* 0x004fc8000f8010ff */
[----:B------:R-:W-:Y:S02]  /*02d0*/  LEA.HI.X R11, R6, UR13, R11, 0x2, P0 ;  /* 0x0000000d060b7c11 */ /* 0x000fe400080f140b */
[----:B------:R-:W-:-:S03]  /*02e0*/  IADD3 R15, P0, PT, R15, 0x1, RZ ;  /* 0x000000010f0f7810 */ /* 0x000fc60007f1e0ff */
[----:B------:R0:W-:Y:S02]  /*02f0*/  STG.E desc[UR6][R10.64], R13 ;  /* 0x0000000d0a007986 */ /* 0x0001e4000c101906 */
[----:B------:R-:W-:-:S08]  /*0300*/  IMAD.X R12, RZ, RZ, R12, P0 ;  /* 0x000000ffff0c7224 */ /* 0x000fd000000e060c */
.L_x_4:
[----:B--23--:R-:W-:Y:S05]  /*0310*/  BSYNC.RECONVERGENT B1 ;  /* 0x0000000000017941 */ /* 0x00cfea0003800200 */
.L_x_3:
[----:B------:R-:W-:-:S05]  /*0320*/  IADD3 R14, P0, PT, R14, 0x1, RZ ;  /* 0x000000010e0e7810 */ /* 0x000fca0007f1e0ff */
[----:B------:R-:W-:Y:S01]  /*0330*/  IMAD.X R17, RZ, RZ, R17, P0 ;  /* 0x000000ffff117224 */ /* 0x000fe200000e0611 */
[----:B------:R-:W-:-:S04]  /*0340*/  ISETP.NE.U32.AND P0, PT, R14, UR14, PT ;  /* 0x0000000e0e007c0c */ /* 0x000fc8000bf05070 */
[----:B------:R-:W-:-:S13]  /*0350*/  ISETP.NE.AND.EX P0, PT, R17, UR15, PT, P0 ;  /* 0x0000000f11007c0c */ /* 0x000fda000bf05300 */
[----:B------:R-:W-:Y:S05]  /*0360*/  @P0 BRA `(.L_x_5) ;  /* 0xfffffffc009c0947 */ /* 0x000fea000383ffff */
.L_x_2:
[----:B--23--:R-:W-:Y:S05]  /*0370*/  BSYNC.RECONVERGENT B0 ;  /* 0x0000000000007941 */ /* 0x00cfea0003800200 */
.L_x_1:
[----:B------:R-:W1:Y:S01]  /*0380*/  LDCU.128 UR16, c[0x0][0x390] ;  /* 0x00007200ff1077ac */ /* 0x000e620008000c00 */
[--C-:B----4-:R-:W-:Y:S02]  /*0390*/  SHF.R.U64 R9, R15, 0x1, R12.reuse ;  /* 0x000000010f097819 */ /* 0x110fe4000000120c */
[----:B0-----:R-:W-:Y:S02]  /*03a0*/  SHF.R.U32.HI R10, RZ, 0x1, R12 ;  /* 0x00000001ff0a7819 */ /* 0x001fe4000001160c */
[----:B------:R-:W-:-:S05]  /*03b0*/  IADD3 R6, P0, PT, R9, R2, RZ ;  /* 0x0000000209067210 */ /* 0x000fca0007f1e0ff */
[----:B------:R-:W-:Y:S01]  /*03c0*/  IMAD.X R9, R10, 0x1, R7, P0 ;  /* 0x000000010a097824 */ /* 0x000fe200000e0607 */
[----:B-1----:R-:W-:-:S04]  /*03d0*/  LEA R8, P1, R6, UR16, 0x2 ;  /* 0x0000001006087c11 */ /* 0x002fc8000f8210ff */
[----:B------:R-:W-:-:S06]  /*03e0*/  LEA.HI.X R9, R6, UR17, R9, 0x2, P1 ;  /* 0x0000001106097c11 */ /* 0x000fcc00088f1409 */
[----:B------:R-:W2:Y:S01]  /*03f0*/  LDG.E R9, desc[UR6][R8.64] ;  /* 0x0000000608097981 */ /* 0x000ea2000c1e1900 */
[----:B------:R-:W-:-:S04]  /*0400*/  LEA R10, P0, R5, UR18, 0x2 ;  /* 0x00000012050a7c11 */ /* 0x000fc8000f8010ff */
[----:B------:R-:W-:Y:S02]  /*0410*/  LEA.HI.X R11, R5, UR19, R4, 0x2, P0 ;  /* 0x00000013050b7c11 */ /* 0x000fe400080f1404 */
[----:B------:R-:W-:-:S05]  /*0420*/  IADD3 R5, P0, PT, R0, R5, RZ ;  /* 0x0000000500057210 */ /* 0x000fca0007f1e0ff */
[----:B------:R-:W-:Y:S01]  /*0430*/  IMAD.X R4, RZ, RZ, R4, P0 ;  /* 0x000000ffff047224 */ /* 0x000fe200000e0604 */
[----:B------:R-:W-:-:S04]  /*0440*/  ISETP.GE.U32.AND P0, PT, R5, UR4, PT ;  /* 0x0000000405007c0c */ /* 0x000fc8000bf06070 */
[----:B------:R-:W-:Y:S01]  /*0450*/  ISETP.GE.U32.AND.EX P0, PT, R4, UR5, PT, P0 ;  /* 0x0000000504007c0c */ /* 0x000fe2000bf06100 */
[----:B--2---:R4:W-:-:S12]  /*0460*/  STG.E desc[UR6][R10.64], R9 ;  /* 0x000000090a007986 */ /* 0x0049d8000c101906 */
[----:B------:R-:W-:Y:S05]  /*0470*/  @!P0 BRA `(.L_x_6) ;  /* 0xfffffffc00408947 */ /* 0x000fea000383ffff */
[----:B------:R-:W-:Y:S05]  /*0480*/  EXIT ;  /* 0x000000000000794d */ /* 0x000fea0003800000 */
.L_x_0:
[----:B-1----:R-:W1:Y:S02]  /*0490*/  LDCU.128 UR8, c[0x0][0x390] ;  /* 0x00007200ff0877ac */ /* 0x002e640008000c00 */
[----:B-1----:R-:W-:-:S04]  /*04a0*/  LEA R6, P0, R2, UR8, 0x2 ;  /* 0x0000000802067c11 */ /* 0x002fc8000f8010ff */
[----:B------:R-:W-:-:S06]  /*04b0*/  LEA.HI.X R7, R2, UR9, R7, 0x2, P0 ;  /* 0x0000000902077c11 */ /* 0x000fcc00080f1407 */
[----:B0-----:R0:W5:Y:S01]  /*04c0*/  LDG.E R7, desc[UR6][R6.64] ;  /* 0x0000000606077981 */ /* 0x001162000c1e1900 */
[----:B------:R-:W-:-:S04]  /*04d0*/  LEA R9, P0, R5, UR10, 0x2 ;  /* 0x0000000a05097c11 */ /* 0x000fc8000f8010ff */
[----:B------:R-:W-:-:S09]  /*04e0*/  LEA.HI.X R8, R5, UR11, R4, 0x2, P0 ;  /* 0x0000000b05087c11 */ /* 0x000fd200080f1404 */
.L_x_7:
[----:B------:R-:W-:Y:S01]  /*04f0*/  IMAD.MOV.U32 R2, RZ, RZ, R9 ;  /* 0x000000ffff027224 */ /* 0x000fe200078e0009 */
[C---:B------:R-:W-:Y:S01]  /*0500*/  IADD3 R5, P0, PT, R0.reuse, R5, RZ ;  /* 0x0000000500057210 */ /* 0x040fe20007f1e0ff */
[----:B------:R-:W-:Y:S01]  /*0510*/  IMAD.MOV.U32 R3, RZ, RZ, R8 ;  /* 0x000000ffff037224 */ /* 0x000fe200078e0008 */
[----:B------:R-:W-:-:S03]  /*0520*/  LEA R9, P1, R0, R9, 0x2 ;  /* 0x0000000900097211 */ /* 0x000fc600078210ff */
[----:B------:R-:W-:Y:S01]  /*0530*/  IMAD.X R4, RZ, RZ, R4, P0 ;  /* 0x000000ffff047224 */ /* 0x000fe200000e0604 */
[----:B-----5:R1:W-:Y:S01]  /*0540*/  STG.E desc[UR6][R2.64], R7 ;  /* 0x0000000702007986 */ /* 0x0203e2000c101906 */
[----:B------:R-:W-:Y:S02]  /*0550*/  ISETP.GE.U32.AND P0, PT, R5, UR4, PT ;  /* 0x0000000405007c0c */ /* 0x000fe4000bf06070 */
[----:B------:R-:W-:Y:S02]  /*0560*/  LEA.HI.X R8, R0, R8, RZ, 0x2, P1 ;  /* 0x0000000800087211 */ /* 0x000fe400008f14ff */
[----:B------:R-:W-:-:S13]  /*0570*/  ISETP.GE.U32.AND.EX P0, PT, R4, UR5, PT, P0 ;  /* 0x0000000504007c0c */ /* 0x000fda000bf06100 */
[----:B-1----:R-:W-:Y:S05]  /*0580*/  @!P0 BRA `(.L_x_7) ;  /* 0xfffffffc00d88947 */ /* 0x002fea000383ffff */
[----:B--23--:R-:W-:Y:S05]  /*0590*/  EXIT ;  /* 0x000000000000794d */ /* 0x00cfea0003800000 */
.L_x_8:
[----:B------:R-:W-:-:S00]  /*05a0*/  BRA `(.L_x_8) ;  /* 0xfffffffc00fc7947 */ /* 0x000fc0000383ffff */
[----:B------:R-:W-:-:S00]  /*05b0*/  NOP ;  /* 0x0000000000007918 */ /* 0x000fc00000000000 */
        /* <DEDUP_REMOVED lines=12> */
.L_x_19:


//--------------------- .text._Z19sieveOfEratosthenesPiy --------------------------
	.section	.text._Z19sieveOfEratosthenesPiy,"ax",@progbits
	.align	128
        .global         _Z19sieveOfEratosthenesPiy
        .type           _Z19sieveOfEratosthenesPiy,@function
        .size           _Z19sieveOfEratosthenesPiy,(.L_x_18 - _Z19sieveOfEratosthenesPiy)
        .other          _Z19sieveOfEratosthenesPiy,@"STO_CUDA_ENTRY STV_DEFAULT"
_Z19sieveOfEratosthenesPiy:
.text._Z19sieveOfEratosthenesPiy:
[----:B------:R-:W-:Y:S01]  /*0000*/  LDC R1, c[0x0][0x37c] ;  /* 0x0000df00ff017b82 */ /* 0x000fe20000000800 */
[----:B------:R-:W0:Y:S07]  /*0010*/  S2R R2, SR_TID.X ;  /* 0x0000000000027919 */ /* 0x000e2e0000002100 */
[----:B------:R-:W0:Y:S01]  /*0020*/  LDC R5, c[0x0][0x360] ;  /* 0x0000d800ff057b82 */ /* 0x000e220000000800 */
[----:B------:R-:W1:Y:S01]  /*0030*/  LDCU UR5, c[0x0][0x38c] ;  /* 0x00007180ff0577ac */ /* 0x000e620008000800 */
[----:B------:R-:W2:Y:S06]  /*0040*/  LDCU.64 UR6, c[0x0][0x388] ;  /* 0x00007100ff0677ac */ /* 0x000eac0008000a00 */
[----:B------:R-:W3:Y:S08]  /*0050*/  LDC R0, c[0x0][0x370] ;  /* 0x0000dc00ff007b82 */ /* 0x000ef00000000800 */
[----:B------:R-:W0:Y:S01]  /*0060*/  S2UR UR4, SR_CTAID.X ;  /* 0x00000000000479c3 */ /* 0x000e220000002500 */
[----:B-1----:R-:W-:Y:S01]  /*0070*/  UISETP.NE.U32.AND UP0, UPT, UR5, URZ, UPT ;  /* 0x000000ff0500728c */ /* 0x002fe2000bf05070 */
[----:B---3--:R-:W-:-:S02]  /*0080*/  VIADD R0, R0, 0xffffffff ;  /* 0xffffffff00007836 */ /* 0x008fc40000000000 */
[----:B0-----:R-:W-:Y:S02]  /*0090*/  IMAD R3, R5, UR4, R2 ;  /* 0x0000000405037c24 */ /* 0x001fe4000f8e0202 */
[----:B------:R-:W-:Y:S02]  /*00a0*/  IMAD R2, R0, R5, R5 ;  /* 0x0000000500027224 */ /* 0x000fe400078e0205 */
[----:B------:R-:W-:Y:S02]  /*00b0*/  IMAD.MOV.U32 R0, RZ, RZ, RZ ;  /* 0x000000ffff007224 */ /* 0x000fe400078e00ff */
[----:B------:R-:W-:Y:S01]  /*00c0*/  VIADD R3, R3, 0x2 ;  /* 0x0000000203037836 */ /* 0x000fe20000000000 */
[----:B------:R-:W-:Y:S01]  /*00d0*/  IADD3 R2, PT, PT, R2, 0x1, RZ ;  /* 0x0000000102027810 */ /* 0x000fe20007ffe0ff */
[----:B--2---:R-:W-:Y:S06]  /*00e0*/  BRA.U UP0, `(.L_x_9) ;  /* 0x0000000100547547 */ /* 0x004fec000b800000 */
[----:B------:R-:W0:Y:S01]  /*00f0*/  I2F.U32.RP R6, R2 ;  /* 0x0000000200067306 */ /* 0x000e220000209000 */
[----:B------:R-:W1:Y:S01]  /*0100*/  LDCU UR4, c[0x0][0x388] ;  /* 0x00007100ff0477ac */ /* 0x000e620008000800 */
[----:B------:R-:W-:Y:S01]  /*0110*/  IMAD.MOV R7, RZ, RZ, -R2 ;  /* 0x000000ffff077224 */ /* 0x000fe200078e0a02 */
[----:B------:R-:W-:-:S05]  /*0120*/  ISETP.NE.U32.AND P2, PT, R2, RZ, PT ;  /* 0x000000ff0200720c */ /* 0x000fca0003f45070 */
[----:B0-----:R-:W0:Y:S02]  /*0130*/  MUFU.RCP R6, R6 ;  /* 0x0000000600067308 */ /* 0x001e240000001000 */
[----:B0-----:R-:W-:-:S06]  /*0140*/  VIADD R4, R6, 0xffffffe ;  /* 0x0ffffffe06047836 */ /* 0x001fcc0000000000 */
[----:B------:R0:W2:Y:S02]  /*0150*/  F2I.FTZ.U32.TRUNC.NTZ R5, R4 ;  /* 0x0000000400057305 */ /* 0x0000a4000021f000 */
[----:B0-----:R-:W-:Y:S02]  /*0160*/  HFMA2 R4, -RZ, RZ, 0, 0 ;  /* 0x00000000ff047431 */ /* 0x001fe400000001ff */
[----:B--2---:R-:W-:-:S04]  /*0170*/  IMAD R7, R7, R5, RZ ;  /* 0x0000000507077224 */ /* 0x004fc800078e02ff */
[----:B------:R-:W-:-:S06]  /*0180*/  IMAD.HI.U32 R5, R5, R7, R4 ;  /* 0x0000000705057227 */ /* 0x000fcc00078e0004 */
[----:B-1----:R-:W-:-:S04]  /*0190*/  IMAD.HI.U32 R4, R5, UR4, RZ ;  /* 0x0000000405047c27 */ /* 0x002fc8000f8e00ff */
[----:B------:R-:W-:-:S04]  /*01a0*/  IMAD.MOV R5, RZ, RZ, -R4 ;  /* 0x000000ffff057224 */ /* 0x000fc800078e0a04 */
[----:B------:R-:W-:-:S05]  /*01b0*/  IMAD R5, R2, R5, UR4 ;  /* 0x0000000402057e24 */ /* 0x000fca000f8e0205 */
[----:B------:R-:W-:-:S13]  /*01c0*/  ISETP.GE.U32.AND P0, PT, R5, R2, PT ;  /* 0x000000020500720c */ /* 0x000fda0003f06070 */
[----:B------:R-:W-:Y:S01]  /*01d0*/  @P0 IMAD.IADD R5, R5, 0x1, -R2 ;  /* 0x0000000105050824 */ /* 0x000fe200078e0a02 */
[----:B------:R-:W-:-:S04]  /*01e0*/  @P0 IADD3 R4, PT, PT, R4, 0x1, RZ ;  /* 0x0000000104040810 */ /* 0x000fc80007ffe0ff */
[----:B------:R-:W-:Y:S01]  /*01f0*/  ISETP.GE.U32.AND P1, PT, R5, R2, PT ;  /* 0x000000020500720c */ /* 0x000fe20003f26070 */
[----:B------:R-:W-:-:S12]  /*0200*/  IMAD.MOV.U32 R5, RZ, RZ, RZ ;  /* 0x000000ffff057224 */ /* 0x000fd800078e00ff */
[----:B------:R-:W-:Y:S01]  /*0210*/  @P1 VIADD R4, R4, 0x1 ;  /* 0x0000000104041836 */ /* 0x000fe20000000000 */
[----:B------:R-:W-:Y:S01]  /*0220*/  @!P2 LOP3.LUT R4, RZ, R2, RZ, 0x33, !PT ;  /* 0x00000002ff04a212 */ /* 0x000fe200078e33ff */
[----:B------:R-:W-:Y:S06]  /*0230*/  BRA `(.L_x_10) ;  /* 0x0000000000147947 */ /* 0x000fec0003800000 */
.L_x_9:
[----:B------:R-:W-:Y:S02]  /*0240*/  MOV R5, RZ ;  /* 0x000000ff00057202 */ /* 0x000fe40000000f00 */
[----:B------:R-:W-:-:S07]  /*0250*/  MOV R4, 0x270 ;  /* 0x0000027000047802 */ /* 0x000fce0000000f00 */
[----:B------:R-:W-:Y:S05]  /*0260*/  CALL.REL.NOINC `($__internal_0_$__cuda_sm20_div_u64) ;  /* 0x00000004000c7944 */ /* 0x000fea0003c00000 */
[----:B------:R-:W-:Y:S02]  /*0270*/  IMAD.MOV.U32 R4, RZ, RZ, R6 ;  /* 0x000000ffff047224 */ /* 0x000fe400078e0006 */
[----:B------:R-:W-:-:S07]  /*0280*/  IMAD.MOV.U32 R5, RZ, RZ, R7 ;  /* 0x000000ffff057224 */ /* 0x000fce00078e0007 */
.L_x_10:
[----:B------:R-:W0:Y:S01]  /*0290*/  LDCU.64 UR4, c[0x0][0x388] ;  /* 0x00007100ff0477ac */ /* 0x000e220008000a00 */
[----:B------:R-:W-:Y:S02]  /*02a0*/  CS2R R6, SRZ ;  /* 0x0000000000067805 */ /* 0x000fe4000001ff00 */
[----:B0-----:R-:W-:-:S04]  /*02b0*/  ISETP.GT.U32.AND P0, PT, R2, UR4, PT ;  /* 0x0000000402007c0c */ /* 0x001fc8000bf04070 */
[----:B------:R-:W-:-:S13]  /*02c0*/  ISETP.GT.U32.AND.EX P0, PT, RZ, UR5, PT, P0 ;  /* 0x00000005ff007c0c */ /* 0x000fda000bf04100 */
[----:B------:R-:W-:Y:S05]  /*02d0*/  @P0 BRA `(.L_x_11) ;  /* 0x0000000000680947 */ /* 0x000fea0003800000 */
[----:B------:R-:W-:-:S04]  /*02e0*/  LOP3.LUT R2, R5, UR5, RZ, 0xfc, !PT ;  /* 0x0000000505027c12 */ /* 0x000fc8000f8efcff */
[----:B------:R-:W-:-:S13]  /*02f0*/  ISETP.NE.U32.AND P0, PT, R2, RZ, PT ;  /* 0x000000ff0200720c */ /* 0x000fda0003f05070 */
[----:B------:R-:W-:Y:S05]  /*0300*/  @P0 BRA `(.L_x_12) ;  /* 0x0000000000500947 */ /* 0x000fea0003800000 */
[----:B------:R-:W0:Y:S01]  /*0310*/  I2F.U32.RP R2, R4 ;  /* 0x0000000400027306 */ /* 0x000e220000209000 */
[----:B------:R-:W-:-:S07]  /*0320*/  ISETP.NE.U32.AND P2, PT, R4, RZ, PT ;  /* 0x000000ff0400720c */ /* 0x000fce0003f45070 */
[----:B0-----:R-:W0:Y:S02]  /*0330*/  MUFU.RCP R2, R2 ;  /* 0x0000000200027308 */ /* 0x001e240000001000 */
[----:B0-----:R-:W-:-:S06]  /*0340*/  IADD3 R6, PT, PT, R2, 0xffffffe, RZ ;  /* 0x0ffffffe02067810 */ /* 0x001fcc0007ffe0ff */
[----:B------:R0:W1:Y:S02]  /*0350*/  F2I.FTZ.U32.TRUNC.NTZ R7, R6 ;  /* 0x0000000600077305 */ /* 0x000064000021f000 */
[----:B0-----:R-:W-:Y:S02]  /*0360*/  IMAD.MOV.U32 R6, RZ, RZ, RZ ;  /* 0x000000ffff067224 */ /* 0x001fe400078e00ff */
[----:B-1----:R-:W-:-:S04]  /*0370*/  IMAD.MOV R5, RZ, RZ, -R7 ;  /* 0x000000ffff057224 */ /* 0x002fc800078e0a07 */
[----:B------:R-:W-:-:S04]  /*0380*/  IMAD R5, R5, R4, RZ ;  /* 0x0000000405057224 */ /* 0x000fc800078e02ff */
[----:B------:R-:W-:-:S06]  /*0390*/  IMAD.HI.U32 R7, R7, R5, R6 ;  /* 0x0000000507077227 */ /* 0x000fcc00078e0006 */
[----:B------:R-:W-:-:S04]  /*03a0*/  IMAD.HI.U32 R6, R7, UR4, RZ ;  /* 0x0000000407067c27 */ /* 0x000fc8000f8e00ff */
[----:B------:R-:W-:Y:S01]  /*03b0*/  IMAD.MOV.U32 R7, RZ, RZ, RZ ;  /* 0x000000ffff077224 */ /* 0x000fe200078e00ff */
[----:B------:R-:W-:-:S05]  /*03c0*/  IADD3 R5, PT, PT, -R6, RZ, RZ ;  /* 0x000000ff06057210 */ /* 0x000fca0007ffe1ff */
[----:B------:R-:W-:-:S05]  /*03d0*/  IMAD R5, R4, R5, UR4 ;  /* 0x0000000404057e24 */ /* 0x000fca000f8e0205 */
[----:B------:R-:W-:-:S13]  /*03e0*/  ISETP.GE.U32.AND P0, PT, R5, R4, PT ;  /* 0x000000040500720c */ /* 0x000fda0003f06070 */
[----:B------:R-:W-:Y:S02]  /*03f0*/  @P0 IMAD.IADD R5, R5, 0x1, -R4 ;  /* 0x0000000105050824 */ /* 0x000fe400078e0a04 */
[----:B------:R-:W-:-:S03]  /*0400*/  @P0 VIADD R6, R6, 0x1 ;  /* 0x0000000106060836 */ /* 0x000fc60000000000 */
[----:B------:R-:W-:-:S13]  /*0410*/  ISETP.GE.U32.AND P1, PT, R5, R4, PT ;  /* 0x000000040500720c */ /* 0x000fda0003f26070 */
[----:B------:R-:W-:Y:S02]  /*0420*/  @P1 IADD3 R6, PT, PT, R6, 0x1, RZ ;  /* 0x0000000106061810 */ /* 0x000fe40007ffe0ff */
[----:B------:R-:W-:Y:S01]  /*0430*/  @!P2 LOP3.LUT R6, RZ, R4, RZ, 0x33, !PT ;  /* 0x00000004ff06a212 */ /* 0x000fe200078e33ff */
[----:B------:R-:W-:Y:S06]  /*0440*/  BRA `(.L_x_11) ;  /* 0x00000000000c7947 */ /* 0x000fec0003800000 */
.L_x_12:
[----:B------:R-:W-:Y:S01]  /*0450*/  IMAD.MOV.U32 R2, RZ, RZ, R4 ;  /* 0x000000ffff027224 */ /* 0x000fe200078e0004 */
[----:B------:R-:W-:-:S07]  /*0460*/  MOV R4, 0x480 ;  /* 0x0000048000047802 */ /* 0x000fce0000000f00 */
[----:B------:R-:W-:Y:S05]  /*0470*/  CALL.REL.NOINC `($__internal_0_$__cuda_sm20_div_u64) ;  /* 0x0000000000887944 */ /* 0x000fea0003c00000 */
.L_x_11:
[----:B------:R-:W0:Y:S02]  /*0480*/  LDCU.64 UR4, c[0x0][0x388] ;  /* 0x00007100ff0477ac */ /* 0x000e240008000a00 */
[----:B0-----:R-:W-:-:S04]  /*0490*/  ISETP.GE.U32.AND P0, PT, R3, UR4, PT ;  /* 0x0000000403007c0c */ /* 0x001fc8000bf06070 */
[----:B------:R-:W-:-:S13]  /*04a0*/  ISETP.GE.U32.AND.EX P0, PT, R0, UR5, PT, P0 ;  /* 0x0000000500007c0c */ /* 0x000fda000bf06100 */
[----:B------:R-:W-:Y:S05]  /*04b0*/  @P0 EXIT ;  /* 0x000000000000094d */ /* 0x000fea0003800000 */
[----:B------:R-:W0:Y:S02]  /*04c0*/  LDCU.64 UR4, c[0x0][0x358] ;  /* 0x00006b00ff0477ac */ /* 0x000e240008000a00 */
.L_x_16:
[----:B------:R-:W1:Y:S01]  /*04d0*/  LDC.64 R12, c[0x0][0x388] ;  /* 0x0000e200ff0c7b82 */ /* 0x000e620000000a00 */
[-C--:B------:R-:W-:Y:S01]  /*04e0*/  IMAD R2, R0, R3.reuse, RZ ;  /* 0x0000000300027224 */ /* 0x080fe200078e02ff */
[----:B------:R-:W-:Y:S01]  /*04f0*/  BSSY.RECONVERGENT B0, `(.L_x_13) ;  /* 0x0000012000007945 */ /* 0x000fe20003800200 */
[----:B------:R-:W-:-:S04]  /*0500*/  IMAD.WIDE.U32 R4, R3, R3, RZ ;  /* 0x0000000303047225 */ /* 0x000fc800078e00ff */
[----:B------:R-:W-:-:S05]  /*0510*/  IMAD R9, R3, R0, R2 ;  /* 0x0000000003097224 */ /* 0x000fca00078e0202 */
[----:B------:R-:W-:Y:S02]  /*0520*/  IADD3 R8, PT, PT, R5, R9, RZ ;  /* 0x0000000905087210 */ /* 0x000fe40007ffe0ff */
[----:B-1----:R-:W-:-:S04]  /*0530*/  ISETP.GE.U32.AND P0, PT, R4, R12, PT ;  /* 0x0000000c0400720c */ /* 0x002fc80003f06070 */
[----:B------:R-:W-:-:S13]  /*0540*/  ISETP.GE.U32.AND.EX P0, PT, R8, R13, PT, P0 ;  /* 0x0000000d0800720c */ /* 0x000fda0003f06100 */
[----:B---3--:R-:W-:Y:S05]  /*0550*/  @P0 BRA `(.L_x_14) ;  /* 0x00000000002c0947 */ /* 0x008fea0003800000 */
[----:B------:R-:W1:Y:S01]  /*0560*/  LDC.64 R10, c[0x0][0x380] ;  /* 0x0000e000ff0a7b82 */ /* 0x000e620000000a00 */
[----:B------:R-:W-:Y:S02]  /*0570*/  IMAD.MOV.U32 R2, RZ, RZ, R4 ;  /* 0x000000ffff027224 */ /* 0x000fe400078e0004 */
[----:B------:R-:W-:-:S07]  /*0580*/  IMAD.MOV.U32 R9, RZ, RZ, 0x1 ;  /* 0x00000001ff097424 */ /* 0x000fce00078e00ff */
.L_x_15:
[----:B-1----:R-:W-:-:S04]  /*0590*/  LEA R4, P0, R2, R10, 0x2 ;  /* 0x0000000a02047211 */ /* 0x002fc800078010ff */
[----:B------:R-:W-:Y:S02]  /*05a0*/  LEA.HI.X R5, R2, R11, R8, 0x2, P0 ;  /* 0x0000000b02057211 */ /* 0x000fe400000f1408 */
[----:B------:R-:W-:-:S03]  /*05b0*/  IADD3 R2, P0, PT, R3, R2, RZ ;  /* 0x0000000203027210 */ /* 0x000fc60007f1e0ff */
[----:B0--3--:R2:W3:Y:S01]  /*05c0*/  ATOMG.E.EXCH.STRONG.GPU PT, RZ, desc[UR4][R4.64], R9 ;  /* 0x8000000904ff79a8 */ /* 0x0094e2000c1ef104 */
[----:B------:R-:W-:Y:S02]  /*05d0*/  IADD3.X R8, PT, PT, R0, R8, RZ, P0, !PT ;  /* 0x0000000800087210 */ /* 0x000fe400007fe4ff */
[----:B------:R-:W-:-:S04]  /*05e0*/  ISETP.GE.U32.AND P0, PT, R2, R12, PT ;  /* 0x0000000c0200720c */ /* 0x000fc80003f06070 */
[----:B------:R-:W-:-:S13]  /*05f0*/  ISETP.GE.U32.AND.EX P0, PT, R8, R13, PT, P0 ;  /* 0x0000000d0800720c */ /* 0x000fda0003f06100 */
[----:B--2---:R-:W-:Y:S05]  /*0600*/  @!P0 BRA `(.L_x_15) ;  /* 0xfffffffc00e08947 */ /* 0x004fea000383ffff */
.L_x_14:
[----:B0-----:R-:W-:Y:S05]  /*0610*/  BSYNC.RECONVERGENT B0 ;  /* 0x0000000000007941 */ /* 0x001fea0003800200 */
.L_x_13:
[----:B------:R-:W-:Y:S02]  /*0620*/  IADD3 R3, P2, PT, R3, R6, RZ ;  /* 0x0000000603037210 */ /* 0x000fe40007f5e0ff */
[----:B------:R-:W-:Y:S02]  /*0630*/  ISETP.NE.U32.AND P1, PT, R6, RZ, PT ;  /* 0x000000ff0600720c */ /* 0x000fe40003f25070 */
[----:B------:R-:W-:Y:S01]  /*0640*/  ISETP.GE.U32.AND P0, PT, R3, R12, PT ;  /* 0x0000000c0300720c */ /* 0x000fe20003f06070 */
[----:B------:R-:W-:Y:S01]  /*0650*/  IMAD.X R0, R0, 0x1, R7, P2 ;  /* 0x0000000100007824 */ /* 0x000fe200010e0607 */
[----:B------:R-:W-:-:S04]  /*0660*/  ISETP.NE.AND.EX P1, PT, R7, RZ, PT, P1 ;  /* 0x000000ff0700720c */ /* 0x000fc80003f25310 */
[----:B------:R-:W-:-:S13]  /*0670*/  ISETP.GE.U32.AND.EX P0, PT, R0, R13, PT, P0 ;  /* 0x0000000d0000720c */ /* 0x000fda0003f06100 */
[----:B------:R-:W-:Y:S05]  /*0680*/  @!P0 BRA P1, `(.L_x_16) ;  /* 0xfffffffc00908947 */ /* 0x000fea000083ffff */
[----:B------:R-:W-:Y:S05]  /*0690*/  EXIT ;  /* 0x000000000000794d */ /* 0x000fea0003800000 */
        .weak           $__internal_0_$__cuda_sm20_div_u64
        .type           $__internal_0_$__cuda_sm20_div_u64,@function
        .size           $__internal_0_$__cuda_sm20_div_u64,(.L_x_18 - $__internal_0_$__cuda_sm20_div_u64)
$__internal_0_$__cuda_sm20_div_u64:
[----:B------:R-:W-:Y:S01]  /*06a0*/  IMAD.MOV.U32 R10, RZ, RZ, R2 ;  /* 0x000000ffff0a7224 */ /* 0x000fe200078e0002 */
[----:B------:R-:W-:-:S05]  /*06b0*/  MOV R11, R5 ;  /* 0x00000005000b7202 */ /* 0x000fca0000000f00 */
[----:B------:R-:W0:Y:S08]  /*06c0*/  I2F.U64.RP R10, R10 ;  /* 0x0000000a000a7312 */ /* 0x000e300000309000 */
[----:B0-----:R-:W0:Y:S02]  /*06d0*/  MUFU.RCP R6, R10 ;  /* 0x0000000a00067308 */ /* 0x001e240000001000 */
[----:B0-----:R-:W-:-:S06]  /*06e0*/  VIADD R6, R6, 0x1ffffffe ;  /* 0x1ffffffe06067836 */ /* 0x001fcc0000000000 */
[----:B------:R-:W0:Y:S02]  /*06f0*/  F2I.U64.TRUNC R6, R6 ;  /* 0x0000000600067311 */ /* 0x000e24000020d800 */
[----:B0-----:R-:W-:-:S04]  /*0700*/  IMAD.WIDE.U32 R8, R6, R2, RZ ;  /* 0x0000000206087225 */ /* 0x001fc800078e00ff */
[----:B------:R-:W-:Y:S01]  /*0710*/  IMAD R9, R6, R5, R9 ;  /* 0x0000000506097224 */ /* 0x000fe200078e0209 */
[----:B------:R-:W-:-:S03]  /*0720*/  IADD3 R13, P0, PT, RZ, -R8, RZ ;  /* 0x80000008ff0d7210 */ /* 0x000fc60007f1e0ff */
[----:B------:R-:W-:Y:S02]  /*0730*/  IMAD R9, R7, R2, R9 ;  /* 0x0000000207097224 */ /* 0x000fe400078e0209 */
[----:B------:R-:W-:-:S04]  /*0740*/  IMAD.HI.U32 R8, R6, R13, RZ ;  /* 0x0000000d06087227 */ /* 0x000fc800078e00ff */
[----:B------:R-:W-:Y:S01]  /*0750*/  IMAD.X R15, RZ, RZ, ~R9, P0 ;  /* 0x000000ffff0f7224 */ /* 0x000fe200000e0e09 */
[----:B------:R-:W-:-:S03]  /*0760*/  MOV R9, R6 ;  /* 0x0000000600097202 */ /* 0x000fc60000000f00 */
[-C--:B------:R-:W-:Y:S02]  /*0770*/  IMAD R11, R7, R15.reuse, RZ ;  /* 0x0000000f070b7224 */ /* 0x080fe400078e02ff */
[----:B------:R-:W-:-:S04]  /*0780*/  IMAD.WIDE.U32 R8, P0, R6, R15, R8 ;  /* 0x0000000f06087225 */ /* 0x000fc80007800008 */
[----:B------:R-:W-:-:S04]  /*0790*/  IMAD.HI.U32 R15, R7, R15, RZ ;  /* 0x0000000f070f7227 */ /* 0x000fc800078e00ff */
[----:B------:R-:W-:-:S05]  /*07a0*/  IMAD.HI.U32 R8, P1, R7, R13, R8 ;  /* 0x0000000d07087227 */ /* 0x000fca0007820008 */
[----:B------:R-:W-:Y:S01]  /*07b0*/  IADD3 R9, P2, PT, R11, R8, RZ ;  /* 0x000000080b097210 */ /* 0x000fe20007f5e0ff */
[----:B------:R-:W-:-:S04]  /*07c0*/  IMAD.X R8, R15, 0x1, R7, P0 ;  /* 0x000000010f087824 */ /* 0x000fc800000e0607 */
[----:B------:R-:W-:Y:S01]  /*07d0*/  IMAD.WIDE.U32 R6, R9, R2, RZ ;  /* 0x0000000209067225 */ /* 0x000fe200078e00ff */
[----:B------:R-:W-:-:S03]  /*07e0*/  IADD3.X R11, PT, PT, RZ, RZ, R8, P2, P1 ;  /* 0x000000ffff0b7210 */ /* 0x000fc600017e2408 */
[----:B------:R-:W-:Y:S01]  /*07f0*/  IMAD R7, R9, R5, R7 ;  /* 0x0000000509077224 */ /* 0x000fe200078e0207 */
[----:B------:R-:W-:-:S03]  /*0800*/  IADD3 R13, P0, PT, RZ, -R6, RZ ;  /* 0x80000006ff0d7210 */ /* 0x000fc60007f1e0ff */
[----:B------:R-:W-:Y:S02]  /*0810*/  IMAD R7, R11, R2, R7 ;  /* 0x000000020b077224 */ /* 0x000fe400078e0207 */
[----:B------:R-:W-:-:S04]  /*0820*/  IMAD.HI.U32 R8, R9, R13, RZ ;  /* 0x0000000d09087227 */ /* 0x000fc800078e00ff */
[----:B------:R-:W-:Y:S02]  /*0830*/  IMAD.X R6, RZ, RZ, ~R7, P0 ;  /* 0x000000ffff067224 */ /* 0x000fe400000e0e07 */
[----:B------:R-:W-:Y:S02]  /*0840*/  IMAD.MOV.U32 R7, RZ, RZ, RZ ;  /* 0x000000ffff077224 */ /* 0x000fe400078e00ff */
[----:B------:R-:W-:-:S04]  /*0850*/  IMAD.WIDE.U32 R8, P0, R9, R6, R8 ;  /* 0x0000000609087225 */ /* 0x000fc80007800008 */
[C---:B------:R-:W-:Y:S02]  /*0860*/  IMAD R10, R11.reuse, R6, RZ ;  /* 0x000000060b0a7224 */ /* 0x040fe400078e02ff */
[----:B------:R-:W-:-:S04]  /*0870*/  IMAD.HI.U32 R9, P1, R11, R13, R8 ;  /* 0x0000000d0b097227 */ /* 0x000fc80007820008 */
[----:B------:R-:W-:Y:S01]  /*0880*/  IMAD.HI.U32 R6, R11, R6, RZ ;  /* 0x000000060b067227 */ /* 0x000fe200078e00ff */
[----:B------:R-:W-:-:S04]  /*0890*/  IADD3 R9, P2, PT, R10, R9, RZ ;  /* 0x000000090a097210 */ /* 0x000fc80007f5e0ff */
[----:B------:R-:W-:Y:S01]  /*08a0*/  IADD3.X R11, PT, PT, R6, R11, RZ, P0, !PT ;  /* 0x0000000b060b7210 */ /* 0x000fe200007fe4ff */
[----:B------:R-:W-:-:S03]  /*08b0*/  IMAD.HI.U32 R6, R9, UR6, RZ ;  /* 0x0000000609067c27 */ /* 0x000fc6000f8e00ff */
[----:B------:R-:W-:Y:S01]  /*08c0*/  IADD3.X R11, PT, PT, RZ, RZ, R11, P2, P1 ;  /* 0x000000ffff0b7210 */ /* 0x000fe200017e240b */
[----:B------:R-:W-:-:S04]  /*08d0*/  IMAD.WIDE.U32 R6, R9, UR7, R6 ;  /* 0x0000000709067c25 */ /* 0x000fc8000f8e0006 */
[C---:B------:R-:W-:Y:S02]  /*08e0*/  IMAD R9, R11.reuse, UR7, RZ ;  /* 0x000000070b097c24 */ /* 0x040fe4000f8e02ff */
[----:B------:R-:W-:-:S04]  /*08f0*/  IMAD.HI.U32 R6, P0, R11, UR6, R6 ;  /* 0x000000060b067c27 */ /* 0x000fc8000f800006 */
[----:B------:R-:W-:Y:S01]  /*0900*/  IMAD.HI.U32 R8, R11, UR7, RZ ;  /* 0x000000070b087c27 */ /* 0x000fe2000f8e00ff */
[----:B------:R-:W-:-:S03]  /*0910*/  IADD3 R9, P1, PT, R9, R6, RZ ;  /* 0x0000000609097210 */ /* 0x000fc60007f3e0ff */
[----:B------:R-:W-:Y:S02]  /*0920*/  IMAD.X R8, RZ, RZ, R8, P0 ;  /* 0x000000ffff087224 */ /* 0x000fe400000e0608 */
[----:B------:R-:W-:-:S03]  /*0930*/  IMAD.WIDE.U32 R6, R9, R2, RZ ;  /* 0x0000000209067225 */ /* 0x000fc600078e00ff */
[----:B------:R-:W-:Y:S01]  /*0940*/  IADD3.X R11, PT, PT, RZ, R8, RZ, P1, !PT ;  /* 0x00000008ff0b7210 */ /* 0x000fe20000ffe4ff */
[----:B------:R-:W-:Y:S01]  /*0950*/  IMAD R7, R9, R5, R7 ;  /* 0x0000000509077224 */ /* 0x000fe200078e0207 */
[----:B------:R-:W-:-:S03]  /*0960*/  IADD3 R13, P1, PT, -R6, UR6, RZ ;  /* 0x00000006060d7c10 */ /* 0x000fc6000ff3e1ff */
[-C--:B------:R-:W-:Y:S01]  /*0970*/  IMAD R7, R11, R2.reuse, R7 ;  /* 0x000000020b077224 */ /* 0x080fe200078e0207 */
[----:B------:R-:W-:-:S04]  /*0980*/  ISETP.GE.U32.AND P0, PT, R13, R2, PT ;  /* 0x000000020d00720c */ /* 0x000fc80003f06070 */
[----:B------:R-:W-:Y:S02]  /*0990*/  IADD3.X R12, PT, PT, ~R7, UR7, RZ, P1, !PT ;  /* 0x00000007070c7c10 */ /* 0x000fe40008ffe5ff */
[----:B------:R-:W-:Y:S02]  /*09a0*/  IADD3 R7, P2, PT, -R2, R13, RZ ;  /* 0x0000000d02077210 */ /* 0x000fe40007f5e1ff */
[----:B------:R-:W-:Y:S02]  /*09b0*/  IADD3 R6, P1, PT, R9, 0x1, RZ ;  /* 0x0000000109067810 */ /* 0x000fe40007f3e0ff */
[C---:B------:R-:W-:Y:S01]  /*09c0*/  ISETP.GE.U32.AND.EX P0, PT, R12.reuse, R5, PT, P0 ;  /* 0x000000050c00720c */ /* 0x040fe20003f06100 */
[----:B------:R-:W-:Y:S02]  /*09d0*/  IMAD.X R10, R12, 0x1, ~R5, P2 ;  /* 0x000000010c0a7824 */ /* 0x000fe400010e0e05 */
[----:B------:R-:W-:Y:S01]  /*09e0*/  IMAD.X R8, RZ, RZ, R11, P1 ;  /* 0x000000ffff087224 */ /* 0x000fe200008e060b */
[----:B------:R-:W-:-:S02]  /*09f0*/  SEL R7, R7, R13, P0 ;  /* 0x0000000d07077207 */ /* 0x000fc40000000000 */
[----:B------:R-:W-:Y:S02]  /*0a00*/  SEL R9, R6, R9, P0 ;  /* 0x0000000906097207 */ /* 0x000fe40000000000 */
[----:B------:R-:W-:Y:S02]  /*0a10*/  SEL R10, R10, R12, P0 ;  /* 0x0000000c0a0a7207 */ /* 0x000fe40000000000 */
[----:B------:R-:W-:Y:S02]  /*0a20*/  SEL R8, R8, R11, P0 ;  /* 0x0000000b08087207 */ /* 0x000fe40000000000 */
[----:B------:R-:W-:Y:S02]  /*0a30*/  ISETP.GE.U32.AND P0, PT, R7, R2, PT ;  /* 0x000000020700720c */ /* 0x000fe40003f06070 */
[----:B------:R-:W-:Y:S02]  /*0a40*/  IADD3 R6, P2, PT, R9, 0x1, RZ ;  /* 0x0000000109067810 */ /* 0x000fe40007f5e0ff */
[----:B------:R-:W-:-:S02]  /*0a50*/  ISETP.NE.U32.AND P1, PT, R2, RZ, PT ;  /* 0x000000ff0200720c */ /* 0x000fc40003f25070 */
[----:B------:R-:W-:Y:S02]  /*0a60*/  ISETP.GE.U32.AND.EX P0, PT, R10, R5, PT, P0 ;  /* 0x000000050a00720c */ /* 0x000fe40003f06100 */
[-C--:B------:R-:W-:Y:S02]  /*0a70*/  IADD3.X R7, PT, PT, RZ, R8.reuse, RZ, P2, !PT ;  /* 0x00000008ff077210 */ /* 0x080fe400017fe4ff */
[----:B------:R-:W-:Y:S01]  /*0a80*/  ISETP.NE.AND.EX P1, PT, R5, RZ, PT, P1 ;  /* 0x000000ff0500720c */ /* 0x000fe20003f25310 */
[----:B------:R-:W-:Y:S01]  /*0a90*/  IMAD.MOV.U32 R5, RZ, RZ, 0x0 ;  /* 0x00000000ff057424 */ /* 0x000fe200078e00ff */
[----:B------:R-:W-:Y:S02]  /*0aa0*/  SEL R6, R6, R9, P0 ;  /* 0x0000000906067207 */ /* 0x000fe40000000000 */
[----:B------:R-:W-:Y:S02]  /*0ab0*/  SEL R7, R7, R8, P0 ;  /* 0x0000000807077207 */ /* 0x000fe40000000000 */
[----:B------:R-:W-:-:S02]  /*0ac0*/  SEL R6, R6, 0xffffffff, P1 ;  /* 0xffffffff06067807 */ /* 0x000fc40000800000 */
[----:B------:R-:W-:Y:S01]  /*0ad0*/  SEL R7, R7, 0xffffffff, P1 ;  /* 0xffffffff07077807 */ /* 0x000fe20000800000 */
[----:B------:R-:W-:Y:S06]  /*0ae0*/  RET.REL.NODEC R4 `(_Z19sieveOfEratosthenesPiy) ;  /* 0xfffffff404447950 */ /* 0x000fec0003c3ffff */
.L_x_17:
        /* <DEDUP_REMOVED lines=9> */
.L_x_18:


//--------------------- .nv.shared.reserved.0     --------------------------
	.section	.nv.shared.reserved.0,"aw",@nobits
	.weak		__nv_reservedSMEM_offset_0_alias
	.size		__nv_reservedSMEM_offset_0_alias, 0, 64
	.other		__nv_reservedSMEM_offset_0_alias,@"STO_CUDA_RESERVED_SHARED STV_DEFAULT"
__nv_reservedSMEM_offset_0_alias:
	.zero		0
	.zero		64


//--------------------- .nv.constant0._Z8goldbachPiS_S_S_yy --------------------------
	.section	.nv.constant0._Z8goldbachPiS_S_S_yy,"a",@progbits
	.sectionflags	@""
	.align	4
.nv.constant0._Z8goldbachPiS_S_S_yy:
	.zero		944


//--------------------- .nv.constant0._Z19sieveOfEratosthenesPiy --------------------------
	.section	.nv.constant0._Z19sieveOfEratosthenesPiy,"a",@progbits
	.sectionflags	@""
	.align	4
.nv.constant0._Z19sieveOfEratosthenesPiy:
	.zero		912


//--------------------- SYMBOLS --------------------------

	.type		.nv.reservedSmem.offset0,@object
	.size		.nv.reservedSmem.offset0,0x4
